//
// Generated by NVIDIA NVVM Compiler
//
// Compiler Build ID: CL-36424714
// Cuda compilation tools, release 13.0, V13.0.88
// Based on NVVM 20.0.0
//

.version 9.0
.target sm_100
.address_size 64

	// .globl	_Z22asyncThreadScopeKernelPfS_
.extern .func  (.param .b32 func_retval0) vprintf
(
	.param .b64 vprintf_param_0,
	.param .b64 vprintf_param_1
)
;
.global .align 1 .b8 $str[35] = {84, 104, 114, 101, 97, 100, 32, 37, 100, 32, 100, 111, 105, 110, 103, 32, 115, 111, 109, 101, 116, 104, 105, 110, 103, 32, 101, 108, 115, 101, 46, 46, 46, 10};
.global .align 1 .b8 $str$1[28] = {84, 104, 114, 101, 97, 100, 32, 37, 100, 32, 99, 111, 112, 105, 101, 100, 32, 118, 97, 108, 117, 101, 58, 32, 37, 102, 10};

.visible .entry _Z22asyncThreadScopeKernelPfS_(
	.param .u64 .ptr .align 1 _Z22asyncThreadScopeKernelPfS__param_0,
	.param .u64 .ptr .align 1 _Z22asyncThreadScopeKernelPfS__param_1
)
{
	.local .align 16 .b8 	__local_depot0[16];
	.reg .b64 	%SP;
	.reg .b64 	%SPL;
	.reg .b32 	%r<7>;
	.reg .b32 	%f<2>;
	.reg .b64 	%rd<14>;
	.reg .b64 	%fd<2>;

	mov.u64 	%SPL, __local_depot0;
	cvta.local.u64 	%SP, %SPL;
	ld.param.u64 	%rd1, [_Z22asyncThreadScopeKernelPfS__param_0];
	ld.param.u64 	%rd2, [_Z22asyncThreadScopeKernelPfS__param_1];
	cvta.to.global.u64 	%rd3, %rd1;
	cvta.to.global.u64 	%rd4, %rd2;
	mov.u32 	%r1, %tid.x;
	mul.wide.u32 	%rd5, %r1, 4;
	add.s64 	%rd6, %rd4, %rd5;
	add.s64 	%rd7, %rd3, %rd5;
	ld.global.u32 	%r2, [%rd7];
	st.global.u32 	[%rd6], %r2;
	add.u64 	%rd8, %SP, 0;
	add.u64 	%rd9, %SPL, 0;
	// begin inline asm
	cp.async.commit_group;
	// end inline asm
	st.local.u32 	[%rd9], %r1;
	mov.u64 	%rd10, $str;
	cvta.global.u64 	%rd11, %rd10;
	{ // callseq 0, 0
	.param .b64 param0;
	st.param.b64 	[param0], %rd11;
	.param .b64 param1;
	st.param.b64 	[param1], %rd8;
	.param .b32 retval0;
	call.uni (retval0), 
	vprintf, 
	(
	param0, 
	param1
	);
	ld.param.b32 	%r3, [retval0];
	} // callseq 0
	// begin inline asm
	cp.async.wait_group 0;
	// end inline asm
	ld.global.f32 	%f1, [%rd6];
	cvt.f64.f32 	%fd1, %f1;
	st.local.u32 	[%rd9], %r1;
	st.local.f64 	[%rd9+8], %fd1;
	mov.u64 	%rd12, $str$1;
	cvta.global.u64 	%rd13, %rd12;
	{ // callseq 1, 0
	.param .b64 param0;
	st.param.b64 	[param0], %rd13;
	.param .b64 param1;
	st.param.b64 	[param1], %rd8;
	.param .b32 retval0;
	call.uni (retval0), 
	vprintf, 
	(
	param0, 
	param1
	);
	ld.param.b32 	%r5, [retval0];
	} // callseq 1
	ret;

}


// ===== COMPILED SASS (sm_100) =====

	.target	sm_100

	.elftype	@"ET_EXEC"


//--------------------- .note.nv.tkinfo           --------------------------
	.section	.note.nv.tkinfo,"",@"SHT_NOTE"
	.sectionflags	@"SHF_NOTE_NV_TKINFO"
	.tkinfo
        /*0018*/ 	.word	0x00000002
        /*0030*/ 	.string	""
        /*0030*/ 	.string	"ptxas"
        /*0030*/ 	.string	"Cuda compilation tools, release 13.0, V13.0.88"
        /*0030*/ 	.string	"Build cuda_13.0.r13.0/compiler.36424714_0"
        /*0030*/ 	.string	"-arch sm_100 -m 64 "



//--------------------- .note.nv.cuinfo           --------------------------
	.section	.note.nv.cuinfo,"",@"SHT_NOTE"
	.sectionflags	@"SHF_NOTE_NV_CUINFO"
        /*0018*/ 	.short	0x0002
        /*001a*/ 	.short	0x0064
        /*001c*/ 	.short	0x0082
	.zero		2


//--------------------- .nv.info                  --------------------------
	.section	.nv.info,"",@"SHT_CUDA_INFO"
	.align	4


	//----- nvinfo : EIATTR_REGCOUNT
	.align		4
        /*0000*/ 	.byte	0x04, 0x2f
        /*0002*/ 	.short	(.L_3 - .L_2)
	.align		4
.L_2:
        /*0004*/ 	.word	index@(_Z22asyncThreadScopeKernelPfS_)
        /*0008*/ 	.word	0x00000019


	//----- nvinfo : EIATTR_FRAME_SIZE
	.align		4
.L_3:
        /*000c*/ 	.byte	0x04, 0x11
        /*000e*/ 	.short	(.L_5 - .L_4)
	.align		4
.L_4:
        /*0010*/ 	.word	index@(_Z22asyncThreadScopeKernelPfS_)
        /*0014*/ 	.word	0x00000010


	//----- nvinfo : EIATTR_MIN_STACK_SIZE
	.align		4
.L_5:
        /*0018*/ 	.byte	0x04, 0x12
        /*001a*/ 	.short	(.L_7 - .L_6)
	.align		4
.L_6:
        /*001c*/ 	.word	index@(_Z22asyncThreadScopeKernelPfS_)
        /*0020*/ 	.word	0x00000010
.L_7:


//--------------------- .nv.compat                --------------------------
	.section	.nv.compat,"",@"SHT_CUDA_COMPAT_INFO"
	.align	4
        /*0000*/ 	.byte	0x02, 0x09, 0x00, 0x00, 0x02, 0x02, 0x01, 0x00, 0x02, 0x05, 0x05, 0x00, 0x03, 0x07, 0x01, 0x01
        /*0010*/ 	.byte	0x02, 0x03, 0x00, 0x00, 0x02, 0x06, 0x01, 0x00, 0x04, 0x0b, 0x08, 0x00, 0x09, 0x00, 0x00, 0x00
        /*0020*/ 	.byte	0x00, 0x00, 0x00, 0x00


//--------------------- .nv.info._Z22asyncThreadScopeKernelPfS_ --------------------------
	.section	.nv.info._Z22asyncThreadScopeKernelPfS_,"",@"SHT_CUDA_INFO"
	.sectionflags	@""
	.align	4


	//----- nvinfo : EIATTR_CUDA_API_VERSION
	.align		4
        /*0000*/ 	.byte	0x04, 0x37
        /*0002*/ 	.short	(.L_9 - .L_8)
.L_8:
        /*0004*/ 	.word	0x00000082


	//----- nvinfo : EIATTR_KPARAM_INFO
	.align		4
.L_9:
        /*0008*/ 	.byte	0x04, 0x17
        /*000a*/ 	.short	(.L_11 - .L_10)
.L_10:
        /*000c*/ 	.word	0x00000000
        /*0010*/ 	.short	0x0001
        /*0012*/ 	.short	0x0008
        /*0014*/ 	.byte	0x00, 0xf5, 0x21, 0x00


	//----- nvinfo : EIATTR_KPARAM_INFO
	.align		4
.L_11:
        /*0018*/ 	.byte	0x04, 0x17
        /*001a*/ 	.short	(.L_13 - .L_12)
.L_12:
        /*001c*/ 	.word	0x00000000
        /*0020*/ 	.short	0x0000
        /*0022*/ 	.short	0x0000
        /*0024*/ 	.byte	0x00, 0xf5, 0x21, 0x00


	//----- nvinfo : EIATTR_SPARSE_MMA_MASK
	.align		4
.L_13:
        /*0028*/ 	.byte	0x03, 0x50
        /*002a*/ 	.short	0x0000


	//----- nvinfo : EIATTR_MAXREG_COUNT
	.align		4
        /*002c*/ 	.byte	0x03, 0x1b
        /*002e*/ 	.short	0x00ff


	//----- nvinfo : EIATTR_EXTERNS
	.align		4
        /*0030*/ 	.byte	0x04, 0x0f
        /*0032*/ 	.short	(.L_15 - .L_14)


	//   ....[0]....
	.align		4
.L_14:
        /*0034*/ 	.word	index@(vprintf)


	//----- nvinfo : EIATTR_MERCURY_ISA_VERSION
	.align		4
.L_15:
        /*0038*/ 	.byte	0x03, 0x5f
        /*003a*/ 	.short	0x0101


	//----- nvinfo : EIATTR_VRC_CTA_INIT_COUNT
	.align		4
        /*003c*/ 	.byte	0x02, 0x4a
	.zero		1
	.zero		1


	//----- nvinfo : EIATTR_SYSCALL_OFFSETS
	.align		4
        /*0040*/ 	.byte	0x04, 0x46
        /*0042*/ 	.short	(.L_17 - .L_16)


	//   ....[0]....
.L_16:
        /*0044*/ 	.word	0x00000180


	//   ....[1]....
        /*0048*/ 	.word	0x00000250


	//----- nvinfo : EIATTR_EXIT_INSTR_OFFSETS
	.align		4
.L_17:
        /*004c*/ 	.byte	0x04, 0x1c
        /*004e*/ 	.short	(.L_19 - .L_18)


	//   ....[0]....
.L_18:
        /*0050*/ 	.word	0x00000260


	//----- nvinfo : EIATTR_CBANK_PARAM_SIZE
	.align		4
.L_19:
        /*0054*/ 	.byte	0x03, 0x19
        /*0056*/ 	.short	0x0010


	//----- nvinfo : EIATTR_PARAM_CBANK
	.align		4
        /*0058*/ 	.byte	0x04, 0x0a
        /*005a*/ 	.short	(.L_21 - .L_20)
	.align		4
.L_20:
        /*005c*/ 	.word	index@(.nv.constant0._Z22asyncThreadScopeKernelPfS_)
        /*0060*/ 	.short	0x0380
        /*0062*/ 	.short	0x0010


	//----- nvinfo : EIATTR_SW_WAR
	.align		4
.L_21:
        /*0064*/ 	.byte	0x04, 0x36
        /*0066*/ 	.short	(.L_23 - .L_22)
.L_22:
        /*0068*/ 	.word	0x00000008
.L_23:


//--------------------- .nv.callgraph             --------------------------
	.section	.nv.callgraph,"",@"SHT_CUDA_CALLGRAPH"
	.align	4
	.sectionentsize	8
	.align		4
        /*0000*/ 	.word	0x00000000
	.align		4
        /*0004*/ 	.word	0xffffffff
	.align		4
        /*0008*/ 	.word	index@(_Z22asyncThreadScopeKernelPfS_)
	.align		4
        /*000c*/ 	.word	index@(vprintf)
	.align		4
        /*0010*/ 	.word	0x00000000
	.align		4
        /*0014*/ 	.word	0xfffffffe
	.align		4
        /*0018*/ 	.word	0x00000000
	.align		4
        /*001c*/ 	.word	0xfffffffd
	.align		4
        /*0020*/ 	.word	0x00000000
	.align		4
        /*0024*/ 	.word	0xfffffffc


//--------------------- .nv.constant4             --------------------------
	.section	.nv.constant4,"a",@progbits
	.align	8
	.align		8
.nv.constant4:
        /*0000*/ 	.dword	vprintf
	.align		8
        /*0008*/ 	.dword	$str
	.align		8
        /*0010*/ 	.dword	$str$1


//--------------------- .text._Z22asyncThreadScopeKernelPfS_ --------------------------
	.section	.text._Z22asyncThreadScopeKernelPfS_,"ax",@progbits
	.align	128
        .global         _Z22asyncThreadScopeKernelPfS_
        .type           _Z22asyncThreadScopeKernelPfS_,@function
        .size           _Z22asyncThreadScopeKernelPfS_,(.L_x_3 - _Z22asyncThreadScopeKernelPfS_)
        .other          _Z22asyncThreadScopeKernelPfS_,@"STO_CUDA_ENTRY STV_DEFAULT"
_Z22asyncThreadScopeKernelPfS_:
.text._Z22asyncThreadScopeKernelPfS_:
[----:B------:R-:W1:Y:S01]  /*0000*/  LDC R1, c[0x0][0x37c] ;  /* 0x0000df00ff017b82 */ /* 0x000e620000000800 */
[----:B------:R-:W2:Y:S07]  /*0010*/  S2R R18, SR_TID.X ;  /* 0x0000000000127919 */ /* 0x000eae0000002100 */
[----:B------:R-:W2:Y:S01]  /*0020*/  LDC.64 R4, c[0x0][0x380] ;  /* 0x0000e000ff047b82 */ /* 0x000ea20000000a00 */
[----:B------:R-:W3:Y:S01]  /*0030*/  LDCU.64 UR36, c[0x0][0x358] ;  /* 0x00006b00ff2477ac */ /* 0x000ee20008000a00 */
[----:B-1----:R-:W-:-:S06]  /*0040*/  VIADD R1, R1, 0xfffffff0 ;  /* 0xfffffff001017836 */ /* 0x002fcc0000000000 */
[----:B------:R-:W1:Y:S01]  /*0050*/  LDC.64 R16, c[0x0][0x388] ;  /* 0x0000e200ff107b82 */ /* 0x000e620000000a00 */
[----:B------:R-:W4:Y:S01]  /*0060*/  LDCU UR4, c[0x0][0x2f8] ;  /* 0x00005f00ff0477ac */ /* 0x000f220008000800 */
[----:B------:R-:W-:Y:S01]  /*0070*/  MOV R2, 0x0 ;  /* 0x0000000000027802 */ /* 0x000fe20000000f00 */
[----:B------:R-:W0:Y:S01]  /*0080*/  LDGDEPBAR ;  /* 0x00000000000079af */ /* 0x000e220000000000 */
[----:B------:R-:W5:Y:S01]  /*0090*/  LDCU UR5, c[0x0][0x2fc] ;  /* 0x00005f80ff0577ac */ /* 0x000f620008000800 */
[----:B------:R-:W5:Y:S01]  /*00a0*/  LDCU.64 UR6, c[0x4][0x8] ;  /* 0x01000100ff0677ac */ /* 0x000f620008000a00 */
[----:B--2---:R-:W-:-:S05]  /*00b0*/  IMAD.WIDE.U32 R4, R18, 0x4, R4 ;  /* 0x0000000412047825 */ /* 0x004fca00078e0004 */
[----:B---3--:R2:W3:Y:S01]  /*00c0*/  LDG.E R3, desc[UR36][R4.64] ;  /* 0x0000002404037981 */ /* 0x0084e2000c1e1900 */
[----:B-1----:R-:W-:Y:S01]  /*00d0*/  IMAD.WIDE.U32 R16, R18, 0x4, R16 ;  /* 0x0000000412107825 */ /* 0x002fe200078e0010 */
[----:B------:R1:W1:Y:S01]  /*00e0*/  LDC.64 R8, c[0x4][R2] ;  /* 0x0100000002087b82 */ /* 0x0002620000000a00 */
[----:B----4-:R-:W-:Y:S01]  /*00f0*/  IADD3 R22, P0, PT, R1, UR4, RZ ;  /* 0x0000000401167c10 */ /* 0x010fe2000ff1e0ff */
[----:B------:R4:W-:Y:S03]  /*0100*/  STL [R1], R18 ;  /* 0x0000001201007387 */ /* 0x0009e60000100800 */
[----:B------:R-:W-:Y:S01]  /*0110*/  MOV R6, R22 ;  /* 0x0000001600067202 */ /* 0x000fe20000000f00 */
[----:B-----5:R-:W-:Y:S01]  /*0120*/  IMAD.X R19, RZ, RZ, UR5, P0 ;  /* 0x00000005ff137e24 */ /* 0x020fe200080e06ff */
[----:B--2---:R-:W-:Y:S01]  /*0130*/  MOV R4, UR6 ;  /* 0x0000000600047c02 */ /* 0x004fe20008000f00 */
[----:B------:R-:W-:-:S02]  /*0140*/  IMAD.U32 R5, RZ, RZ, UR7 ;  /* 0x00000007ff057e24 */ /* 0x000fc4000f8e00ff */
[----:B------:R-:W-:Y:S01]  /*0150*/  IMAD.MOV.U32 R7, RZ, RZ, R19 ;  /* 0x000000ffff077224 */ /* 0x000fe200078e0013 */
[----:B-1-3--:R4:W-:Y:S06]  /*0160*/  STG.E desc[UR36][R16.64], R3 ;  /* 0x0000000310007986 */ /* 0x00a9ec000c101924 */
[----:B------:R-:W-:-:S07]  /*0170*/  LEPC R20, `(.L_x_0) ;  /* 0x000000001014794e */ /* 0x000fce0000000000 */
[----:B----4-:R-:W-:Y:S05]  /*0180*/  CALL.ABS.NOINC R8 ;  /* 0x0000000008007343 */ /* 0x010fea0003c00000 */
.L_x_0:
[----:B------:R-:W2:Y:S01]  /*0190*/  LDG.E R16, desc[UR36][R16.64] ;  /* 0x0000002410107981 */ /* 0x000ea2000c1e1900 */
[----:B------:R-:W1:Y:S01]  /*01a0*/  LDC.64 R2, c[0x4][R2] ;  /* 0x0100000002027b82 */ /* 0x000e620000000a00 */
[----:B------:R-:W3:Y:S01]  /*01b0*/  LDCU.64 UR4, c[0x4][0x10] ;  /* 0x01000200ff0477ac */ /* 0x000ee20008000a00 */
[----:B------:R-:W-:Y:S01]  /*01c0*/  MOV R6, R22 ;  /* 0x0000001600067202 */ /* 0x000fe20000000f00 */
[----:B------:R4:W-:Y:S01]  /*01d0*/  STL [R1], R18 ;  /* 0x0000001201007387 */ /* 0x0009e20000100800 */
[----:B------:R-:W-:Y:S01]  /*01e0*/  IMAD.MOV.U32 R7, RZ, RZ, R19 ;  /* 0x000000ffff077224 */ /* 0x000fe200078e0013 */
[----:B------:R-:W-:-:S04]  /*01f0*/  DEPBAR.LE SB0, 0x0 ;  /* 0x000080000000791a */ /* 0x000fc80000000000 */
[----:B---3--:R-:W-:Y:S01]  /*0200*/  MOV R4, UR4 ;  /* 0x0000000400047c02 */ /* 0x008fe20008000f00 */
[----:B------:R-:W-:Y:S01]  /*0210*/  IMAD.U32 R5, RZ, RZ, UR5 ;  /* 0x00000005ff057e24 */ /* 0x000fe2000f8e00ff */
[----:B--2---:R-:W2:Y:S02]  /*0220*/  F2F.F64.F32 R8, R16 ;  /* 0x0000001000087310 */ /* 0x004ea40000201800 */
[----:B-12---:R4:W-:Y:S04]  /*0230*/  STL.64 [R1+0x8], R8 ;  /* 0x0000080801007387 */ /* 0x0069e80000100a00 */
[----:B------:R-:W-:-:S07]  /*0240*/  LEPC R20, `(.L_x_1) ;  /* 0x000000001014794e */ /* 0x000fce0000000000 */
[----:B----4-:R-:W-:Y:S05]  /*0250*/  CALL.ABS.NOINC R2 ;  /* 0x0000000002007343 */ /* 0x010fea0003c00000 */
.L_x_1:
[----:B------:R-:W-:Y:S05]  /*0260*/  EXIT ;  /* 0x000000000000794d */ /* 0x000fea0003800000 */
.L_x_2:
[----:B------:R-:W-:-:S00]  /*0270*/  BRA `(.L_x_2) ;  /* 0xfffffffc00fc7947 */ /* 0x000fc0000383ffff */
[----:B------:R-:W-:-:S00]  /*0280*/  NOP ;  /* 0x0000000000007918 */ /* 0x000fc00000000000 */
[----:B------:R-:W-:-:S00]  /*0290*/  NOP ;  /* 0x0000000000007918 */ /* 0x000fc00000000000 */
[----:B------:R-:W-:-:S00]  /*02a0*/  NOP ;  /* 0x0000000000007918 */ /* 0x000fc00000000000 */
[----:B------:R-:W-:-:S00]  /*02b0*/  NOP ;  /* 0x0000000000007918 */ /* 0x000fc00000000000 */
[----:B------:R-:W-:-:S00]  /*02c0*/  NOP ;  /* 0x0000000000007918 */ /* 0x000fc00000000000 */
[----:B------:R-:W-:-:S00]  /*02d0*/  NOP ;  /* 0x0000000000007918 */ /* 0x000fc00000000000 */
[----:B------:R-:W-:-:S00]  /*02e0*/  NOP ;  /* 0x0000000000007918 */ /* 0x000fc00000000000 */
[----:B------:R-:W-:-:S00]  /*02f0*/  NOP ;  /* 0x0000000000007918 */ /* 0x000fc00000000000 */
.L_x_3:


//--------------------- .nv.global.init           --------------------------
	.section	.nv.global.init,"aw",@progbits
.nv.global.init:
	.type		$str$1,@object
	.size		$str$1,($str - $str$1)
$str$1:
        /*0000*/ 	.byte	0x54, 0x68, 0x72, 0x65, 0x61, 0x64, 0x20, 0x25, 0x64, 0x20, 0x63, 0x6f, 0x70, 0x69, 0x65, 0x64
        /*0010*/ 	.byte	0x20, 0x76, 0x61, 0x6c, 0x75, 0x65, 0x3a, 0x20, 0x25, 0x66, 0x0a, 0x00
	.type		$str,@object
	.size		$str,(.L_0 - $str)
$str:
        /*001c*/ 	.byte	0x54, 0x68, 0x72, 0x65, 0x61, 0x64, 0x20, 0x25, 0x64, 0x20, 0x64, 0x6f, 0x69, 0x6e, 0x67, 0x20
        /*002c*/ 	.byte	0x73, 0x6f, 0x6d, 0x65, 0x74, 0x68, 0x69, 0x6e, 0x67, 0x20, 0x65, 0x6c, 0x73, 0x65, 0x2e, 0x2e
        /*003c*/ 	.byte	0x2e, 0x0a, 0x00
.L_0:


//--------------------- .nv.shared.reserved.0     --------------------------
	.section	.nv.shared.reserved.0,"aw",@nobits
	.weak		__nv_reservedSMEM_offset_0_alias
	.size		__nv_reservedSMEM_offset_0_alias, 0, 64
	.other		__nv_reservedSMEM_offset_0_alias,@"STO_CUDA_RESERVED_SHARED STV_DEFAULT"
__nv_reservedSMEM_offset_0_alias:
	.zero		0
	.zero		64


//--------------------- .nv.constant0._Z22asyncThreadScopeKernelPfS_ --------------------------
	.section	.nv.constant0._Z22asyncThreadScopeKernelPfS_,"a",@progbits
	.sectionflags	@""
	.align	4
.nv.constant0._Z22asyncThreadScopeKernelPfS_:
	.zero		912


//--------------------- SYMBOLS --------------------------

	.type		.nv.reservedSmem.offset0,@object
	.size		.nv.reservedSmem.offset0,0x4
	.type		vprintf,@function
